	.headerflags	@"EF_CUDA_TEXMODE_UNIFIED EF_CUDA_64BIT_ADDRESS EF_CUDA_ACCELERATORS EF_CUDA_SM90 EF_CUDA_VIRTUAL_SM(EF_CUDA_SM90)"
	.elftype	@"ET_EXEC"


//--------------------- .nv.info                  --------------------------
	.section	.nv.info,"",@"SHT_CUDA_INFO"
	.align	4


	//----- nvinfo : EIATTR_REGCOUNT
	.align		4
        /*0000*/ 	.byte	0x04, 0x2f
        /*0002*/ 	.short	(.L_2 - .L_1)
	.align		4
.L_1:
        /*0004*/ 	.word	index@(triton_poi_fused_cat_7)
        /*0008*/ 	.word	0x00000014


	//----- nvinfo : EIATTR_MIN_STACK_SIZE
	.align		4
.L_2:
        /*000c*/ 	.byte	0x04, 0x12
        /*000e*/ 	.short	(.L_4 - .L_3)
	.align		4
.L_3:
        /*0010*/ 	.word	index@(triton_poi_fused_cat_7)
        /*0014*/ 	.word	0x00000000


	//----- nvinfo : EIATTR_FRAME_SIZE
	.align		4
.L_4:
        /*0018*/ 	.byte	0x04, 0x11
        /*001a*/ 	.short	(.L_6 - .L_5)
	.align		4
.L_5:
        /*001c*/ 	.word	index@(triton_poi_fused_cat_7)
        /*0020*/ 	.word	0x00000000


	//----- nvinfo : EIATTR_MIN_STACK_SIZE
	.align		4
.L_6:
        /*0024*/ 	.byte	0x04, 0x12
        /*0026*/ 	.short	(.L_8 - .L_7)
	.align		4
.L_7:
        /*0028*/ 	.word	index@(triton_poi_fused_cat_7)
        /*002c*/ 	.word	0x00000000
.L_8:


//--------------------- .nv.info.triton_poi_fused_cat_7 --------------------------
	.section	.nv.info.triton_poi_fused_cat_7,"",@"SHT_CUDA_INFO"
	.sectionflags	@""
	.align	4


	//----- nvinfo : EIATTR_CUDA_API_VERSION
	.align		4
        /*0000*/ 	.byte	0x04, 0x37
        /*0002*/ 	.short	(.L_10 - .L_9)
.L_9:
        /*0004*/ 	.word	0x0000007c


	//----- nvinfo : EIATTR_KPARAM_INFO
	.align		4
.L_10:
        /*0008*/ 	.byte	0x04, 0x17
        /*000a*/ 	.short	(.L_12 - .L_11)
.L_11:
        /*000c*/ 	.word	0x00000000
        /*0010*/ 	.short	0x0003
        /*0012*/ 	.short	0x0018
        /*0014*/ 	.byte	0x00, 0xf0, 0x11, 0x00


	//----- nvinfo : EIATTR_KPARAM_INFO
	.align		4
.L_12:
        /*0018*/ 	.byte	0x04, 0x17
        /*001a*/ 	.short	(.L_14 - .L_13)
.L_13:
        /*001c*/ 	.word	0x00000000
        /*0020*/ 	.short	0x0002
        /*0022*/ 	.short	0x0010
        /*0024*/ 	.byte	0x00, 0xf4, 0x21, 0x00


	//----- nvinfo : EIATTR_KPARAM_INFO
	.align		4
.L_14:
        /*0028*/ 	.byte	0x04, 0x17
        /*002a*/ 	.short	(.L_16 - .L_15)
.L_15:
        /*002c*/ 	.word	0x00000000
        /*0030*/ 	.short	0x0001
        /*0032*/ 	.short	0x0008
        /*0034*/ 	.byte	0x00, 0xf4, 0x21, 0x00


	//----- nvinfo : EIATTR_KPARAM_INFO
	.align		4
.L_16:
        /*0038*/ 	.byte	0x04, 0x17
        /*003a*/ 	.short	(.L_18 - .L_17)
.L_17:
        /*003c*/ 	.word	0x00000000
        /*0040*/ 	.short	0x0000
        /*0042*/ 	.short	0x0000
        /*0044*/ 	.byte	0x00, 0xf4, 0x21, 0x00


	//----- nvinfo : EIATTR_SPARSE_MMA_MASK
	.align		4
.L_18:
        /*0048*/ 	.byte	0x03, 0x50
        /*004a*/ 	.short	0x0000


	//----- nvinfo : EIATTR_MAXREG_COUNT
	.align		4
        /*004c*/ 	.byte	0x03, 0x1b
        /*004e*/ 	.short	0x00ff


	//----- nvinfo : EIATTR_EXIT_INSTR_OFFSETS
	.align		4
        /*0050*/ 	.byte	0x04, 0x1c
        /*0052*/ 	.short	(.L_20 - .L_19)


	//   ....[0]....
.L_19:
        /*0054*/ 	.word	0x00001130


	//----- nvinfo : EIATTR_REQNTID
	.align		4
.L_20:
        /*0058*/ 	.byte	0x04, 0x10
        /*005a*/ 	.short	(.L_22 - .L_21)
.L_21:
        /*005c*/ 	.word	0x00000100
        /*0060*/ 	.word	0x00000001
        /*0064*/ 	.word	0x00000001


	//----- nvinfo : EIATTR_CRS_STACK_SIZE
	.align		4
.L_22:
        /*0068*/ 	.byte	0x04, 0x1e
        /*006a*/ 	.short	(.L_24 - .L_23)
.L_23:
        /*006c*/ 	.word	0x00000000


	//----- nvinfo : EIATTR_CBANK_PARAM_SIZE
	.align		4
.L_24:
        /*0070*/ 	.byte	0x03, 0x19
        /*0072*/ 	.short	0x001c


	//----- nvinfo : EIATTR_PARAM_CBANK
	.align		4
        /*0074*/ 	.byte	0x04, 0x0a
        /*0076*/ 	.short	(.L_26 - .L_25)
	.align		4
.L_25:
        /*0078*/ 	.word	index@(.nv.constant0.triton_poi_fused_cat_7)
        /*007c*/ 	.short	0x0210
        /*007e*/ 	.short	0x001c


	//----- nvinfo : EIATTR_SW_WAR
	.align		4
.L_26:
        /*0080*/ 	.byte	0x04, 0x36
        /*0082*/ 	.short	(.L_28 - .L_27)
.L_27:
        /*0084*/ 	.word	0x00000008
.L_28:


//--------------------- .nv.callgraph             --------------------------
	.section	.nv.callgraph,"",@"SHT_CUDA_CALLGRAPH"
	.align	4
	.sectionentsize	8
	.align		4
        /*0000*/ 	.word	0x00000000
	.align		4
        /*0004*/ 	.word	0xffffffff
	.align		4
        /*0008*/ 	.word	0x00000000
	.align		4
        /*000c*/ 	.word	0xfffffffe
	.align		4
        /*0010*/ 	.word	0x00000000
	.align		4
        /*0014*/ 	.word	0xfffffffd
	.align		4
        /*0018*/ 	.word	0x00000000
	.align		4
        /*001c*/ 	.word	0xfffffffc


//--------------------- .nv.constant4             --------------------------
	.section	.nv.constant4,"a",@progbits
	.align	8
	.align		8
.nv.constant4:
        /*0000*/ 	.dword	_$_str


//--------------------- .text.triton_poi_fused_cat_7 --------------------------
	.section	.text.triton_poi_fused_cat_7,"ax",@progbits
	.align	128
        .global         triton_poi_fused_cat_7
        .type           triton_poi_fused_cat_7,@function
        .size           triton_poi_fused_cat_7,(.L_x_25 - triton_poi_fused_cat_7)
        .other          triton_poi_fused_cat_7,@"STO_CUDA_ENTRY STV_DEFAULT"
triton_poi_fused_cat_7:
.text.triton_poi_fused_cat_7:
[----:B------:R-:W0:Y:S02]  /*0000*/  LDC R1, c[0x0][0x28] ;  /* 0x00000a00ff017b82 */ /* 0x000e240000000800 */
[----:B------:R-:W1:Y:S01]  /*0010*/  S2R R0, SR_TID.X ;  /* 0x0000000000007919 */ /* 0x000e620000002100 */
[----:B------:R-:W-:Y:S01]  /*0020*/  ULDC.64 UR4, c[0x0][0x208] ;  /* 0x0000820000047ab9 */ /* 0x000fe20000000a00 */
[----:B------:R-:W-:Y:S01]  /*0030*/  BSSY B0, `(.L_x_0) ;  /* 0x0000011000007945 */ /* 0x000fe20003800000 */
[----:B------:R-:W-:Y:S01]  /*0040*/  CS2R R8, SRZ ;  /* 0x0000000000087805 */ /* 0x000fe2000001ff00 */
[----:B------:R-:W2:Y:S01]  /*0050*/  S2R R3, SR_CTAID.X ;  /* 0x0000000000037919 */ /* 0x000ea20000002500 */
[----:B-1----:R-:W-:-:S04]  /*0060*/  SHF.L.U32 R0, R0, 0x1, RZ ;  /* 0x0000000100007819 */ /* 0x002fc800000006ff */
[----:B------:R-:W-:-:S04]  /*0070*/  LOP3.LUT R0, R0, 0x1fe, RZ, 0xc0, !PT ;  /* 0x000001fe00007812 */ /* 0x000fc800078ec0ff */
[----:B--2---:R-:W-:-:S04]  /*0080*/  LEA R4, R3, R0, 0x9 ;  /* 0x0000000003047211 */ /* 0x004fc800078e48ff */
[----:B------:R-:W-:-:S04]  /*0090*/  SHF.R.S32.HI R3, RZ, 0x1f, R4 ;  /* 0x0000001fff037819 */ /* 0x000fc80000011404 */
[----:B------:R-:W-:-:S04]  /*00a0*/  LEA.HI R3, R3, R4, RZ, 0xa ;  /* 0x0000000403037211 */ /* 0x000fc800078f50ff */
[----:B------:R-:W-:Y:S02]  /*00b0*/  LOP3.LUT R5, R3, 0xfffffc00, RZ, 0xc0, !PT ;  /* 0xfffffc0003057812 */ /* 0x000fe400078ec0ff */
[----:B------:R-:W-:Y:S02]  /*00c0*/  SHF.R.S32.HI R6, RZ, 0xa, R3 ;  /* 0x0000000aff067819 */ /* 0x000fe40000011403 */
[----:B------:R-:W-:-:S04]  /*00d0*/  IADD3 R5, R4, -R5, RZ ;  /* 0x8000000504057210 */ /* 0x000fc80007ffe0ff */
[----:B------:R-:W-:Y:S02]  /*00e0*/  ISETP.GE.AND P0, PT, R5, 0x200, PT ;  /* 0x000002000500780c */ /* 0x000fe40003f06270 */
[----:B------:R-:W-:-:S11]  /*00f0*/  LEA R6, R6, R5, 0x9 ;  /* 0x0000000506067211 */ /* 0x000fd600078e48ff */
[----:B------:R-:W-:Y:S05]  /*0100*/  @P0 BRA `(.L_x_1) ;  /* 0x00000000000c0947 */ /* 0x000fea0003800000 */
[----:B------:R-:W1:Y:S02]  /*0110*/  LDC.64 R2, c[0x0][0x210] ;  /* 0x00008400ff027b82 */ /* 0x000e640000000a00 */
[----:B-1----:R-:W-:-:S05]  /*0120*/  IMAD.WIDE R2, R6, 0x4, R2 ;  /* 0x0000000406027825 */ /* 0x002fca00078e0202 */
[----:B------:R1:W5:Y:S02]  /*0130*/  LDG.E.EL.64 R8, desc[UR4][R2.64] ;  /* 0x0000000402087981 */ /* 0x000364000c2e1b00 */
.L_x_1:
[----:B------:R-:W-:Y:S05]  /*0140*/  BSYNC B0 ;  /* 0x0000000000007941 */ /* 0x000fea0003800000 */
.L_x_0:
[----:B-1---5:R-:W-:Y:S01]  /*0150*/  SEL R3, R8, RZ, !P0 ;  /* 0x000000ff08037207 */ /* 0x022fe20004000000 */
[----:B------:R-:W-:Y:S01]  /*0160*/  HFMA2.MMA R15, -RZ, RZ, 1.625, 0 ;  /* 0x3e800000ff0f7435 */ /* 0x000fe200000001ff */
[----:B------:R-:W-:Y:S01]  /*0170*/  SEL R2, R9, RZ, !P0 ;  /* 0x000000ff09027207 */ /* 0x000fe20004000000 */
[----:B------:R-:W-:Y:S02]  /*0180*/  BSSY B0, `(.L_x_2) ;  /* 0x000003d000007945 */ /* 0x000fe40003800000 */
[----:B------:R-:W-:Y:S02]  /*0190*/  FMUL R7, R3, 1.4426950216293334961 ;  /* 0x3fb8aa3b03077820 */ /* 0x000fe40000400000 */
[----:B------:R-:W-:-:S03]  /*01a0*/  FMUL R10, R2, 1.4426950216293334961 ;  /* 0x3fb8aa3b020a7820 */ /* 0x000fc60000400000 */
[----:B------:R-:W-:Y:S02]  /*01b0*/  FSETP.GEU.AND P1, PT, R7, -126, PT ;  /* 0xc2fc00000700780b */ /* 0x000fe40003f2e000 */
[----:B------:R-:W-:-:S11]  /*01c0*/  FSETP.GEU.AND P2, PT, R10, -126, PT ;  /* 0xc2fc00000a00780b */ /* 0x000fd60003f4e000 */
[----:B------:R-:W-:Y:S02]  /*01d0*/  @!P1 FMUL R7, R7, 0.5 ;  /* 0x3f00000007079820 */ /* 0x000fe40000400000 */
[----:B------:R-:W-:Y:S02]  /*01e0*/  @!P2 FMUL R10, R10, 0.5 ;  /* 0x3f0000000a0aa820 */ /* 0x000fe40000400000 */
[----:B------:R-:W1:Y:S08]  /*01f0*/  MUFU.EX2 R0, R7 ;  /* 0x0000000700007308 */ /* 0x000e700000000800 */
[----:B------:R-:W2:Y:S01]  /*0200*/  MUFU.EX2 R8, R10 ;  /* 0x0000000a00087308 */ /* 0x000ea20000000800 */
[----:B-1----:R-:W-:Y:S01]  /*0210*/  @!P1 FMUL R0, R0, R0 ;  /* 0x0000000000009220 */ /* 0x002fe20000400000 */
[----:B------:R-:W-:-:S03]  /*0220*/  FSETP.GT.AND P1, PT, R3, 20, PT ;  /* 0x41a000000300780b */ /* 0x000fc60003f24000 */
[C---:B------:R-:W-:Y:S01]  /*0230*/  FADD.FTZ.RZ R9, R0.reuse, 1 ;  /* 0x3f80000000097421 */ /* 0x040fe2000001c000 */
[----:B------:R-:W-:Y:S01]  /*0240*/  ISETP.GE.U32.AND P3, PT, R0, 0x7f800000, PT ;  /* 0x7f8000000000780c */ /* 0x000fe20003f66070 */
[----:B--2---:R-:W-:-:S03]  /*0250*/  @!P2 FMUL R8, R8, R8 ;  /* 0x000000080808a220 */ /* 0x004fc60000400000 */
[----:B------:R-:W-:Y:S01]  /*0260*/  IADD3 R9, R9, -0x3f400000, RZ ;  /* 0xc0c0000009097810 */ /* 0x000fe20007ffe0ff */
[----:B------:R-:W-:-:S03]  /*0270*/  FADD.FTZ.RZ R11, R8, 1 ;  /* 0x3f800000080b7421 */ /* 0x000fc6000001c000 */
[----:B------:R-:W-:Y:S02]  /*0280*/  LOP3.LUT R9, R9, 0xff800000, RZ, 0xc0, !PT ;  /* 0xff80000009097812 */ /* 0x000fe400078ec0ff */
[----:B------:R-:W-:Y:S02]  /*0290*/  ISETP.GE.U32.AND P2, PT, R8, 0x7f800000, PT ;  /* 0x7f8000000800780c */ /* 0x000fe40003f46070 */
[----:B------:R-:W-:Y:S02]  /*02a0*/  IADD3 R11, R11, -0x3f400000, RZ ;  /* 0xc0c000000b0b7810 */ /* 0x000fe40007ffe0ff */
[----:B------:R-:W-:Y:S02]  /*02b0*/  IADD3 R7, -R9, 0x40800000, RZ ;  /* 0x4080000009077810 */ /* 0x000fe40007ffe1ff */
[----:B------:R-:W-:Y:S02]  /*02c0*/  LOP3.LUT R11, R11, 0xff800000, RZ, 0xc0, !PT ;  /* 0xff8000000b0b7812 */ /* 0x000fe400078ec0ff */
[----:B------:R-:W-:Y:S01]  /*02d0*/  IADD3 R12, R0, -R9, RZ ;  /* 0x80000009000c7210 */ /* 0x000fe20007ffe0ff */
[----:B------:R-:W-:Y:S01]  /*02e0*/  FFMA.FTZ R13, R7, R15, -1 ;  /* 0xbf800000070d7423 */ /* 0x000fe2000001000f */
[----:B------:R-:W-:-:S02]  /*02f0*/  IADD3 R14, -R11, 0x40800000, RZ ;  /* 0x408000000b0e7810 */ /* 0x000fc40007ffe1ff */
[----:B------:R-:W-:Y:S01]  /*0300*/  IADD3 R10, R8, -R11, RZ ;  /* 0x8000000b080a7210 */ /* 0x000fe20007ffe0ff */
[----:B------:R-:W-:Y:S01]  /*0310*/  FADD R12, R12, R13 ;  /* 0x0000000d0c0c7221 */ /* 0x000fe20000000000 */
[----:B------:R-:W-:Y:S01]  /*0320*/  MOV R7, 0x3d39bf78 ;  /* 0x3d39bf7800077802 */ /* 0x000fe20000000f00 */
[----:B------:R-:W-:Y:S01]  /*0330*/  FFMA.FTZ R15, R14, R15, -1 ;  /* 0xbf8000000e0f7423 */ /* 0x000fe2000001000f */
[----:B------:R-:W-:Y:S02]  /*0340*/  I2FP.F32.S32 R11, R11 ;  /* 0x0000000b000b7245 */ /* 0x000fe40000201400 */
[----:B------:R-:W-:Y:S01]  /*0350*/  I2FP.F32.S32 R9, R9 ;  /* 0x0000000900097245 */ /* 0x000fe20000201400 */
[----:B------:R-:W-:Y:S01]  /*0360*/  FADD R10, R10, R15 ;  /* 0x0000000f0a0a7221 */ /* 0x000fe20000000000 */
[-C--:B------:R-:W-:Y:S01]  /*0370*/  FFMA.FTZ R13, R12, -R7.reuse, 0.10546888411045074463 ;  /* 0x3dd800120c0d7423 */ /* 0x080fe20000010807 */
[----:B------:R-:W-:Y:S02]  /*0380*/  FMUL R11, R11, 1.1920928955078125e-07 ;  /* 0x340000000b0b7820 */ /* 0x000fe40000400000 */
[----:B------:R-:W-:Y:S01]  /*0390*/  FFMA.FTZ R15, R10, -R7, 0.10546888411045074463 ;  /* 0x3dd800120a0f7423 */ /* 0x000fe20000010807 */
[----:B------:R-:W-:Y:S01]  /*03a0*/  FFMA.FTZ R13, R12, R13, -0.13229703903198242188 ;  /* 0xbe0778e00c0d7423 */ /* 0x000fe2000001000d */
[----:B------:R-:W-:-:S02]  /*03b0*/  FMUL R9, R9, 1.1920928955078125e-07 ;  /* 0x3400000009097820 */ /* 0x000fc40000400000 */
[----:B------:R-:W-:Y:S01]  /*03c0*/  FFMA.FTZ R15, R10, R15, -0.13229703903198242188 ;  /* 0xbe0778e00a0f7423 */ /* 0x000fe2000001000f */
[----:B------:R-:W-:-:S03]  /*03d0*/  FFMA.FTZ R13, R12, R13, 0.14491446316242218018 ;  /* 0x3e1464750c0d7423 */ /* 0x000fc6000001000d */
[----:B------:R-:W-:Y:S01]  /*03e0*/  FFMA.FTZ R15, R10, R15, 0.14491446316242218018 ;  /* 0x3e1464750a0f7423 */ /* 0x000fe2000001000f */
[----:B------:R-:W-:-:S03]  /*03f0*/  FFMA.FTZ R13, R12, R13, -0.16641564667224884033 ;  /* 0xbe2a68dd0c0d7423 */ /* 0x000fc6000001000d */
[----:B------:R-:W-:Y:S01]  /*0400*/  FFMA.FTZ R15, R10, R15, -0.16641564667224884033 ;  /* 0xbe2a68dd0a0f7423 */ /* 0x000fe2000001000f */
[----:B------:R-:W-:-:S03]  /*0410*/  FFMA.FTZ R13, R12, R13, 0.19988867640495300293 ;  /* 0x3e4caf9e0c0d7423 */ /* 0x000fc6000001000d */
[----:B------:R-:W-:Y:S01]  /*0420*/  FFMA.FTZ R15, R10, R15, 0.19988867640495300293 ;  /* 0x3e4caf9e0a0f7423 */ /* 0x000fe2000001000f */
[----:B------:R-:W-:-:S03]  /*0430*/  FFMA.FTZ R13, R12, R13, -0.25000196695327758789 ;  /* 0xbe8000420c0d7423 */ /* 0x000fc6000001000d */
[----:B------:R-:W-:Y:S01]  /*0440*/  FFMA.FTZ R15, R10, R15, -0.25000196695327758789 ;  /* 0xbe8000420a0f7423 */ /* 0x000fe2000001000f */
[----:B------:R-:W-:-:S03]  /*0450*/  FFMA.FTZ R13, R12, R13, 0.33333510160446166992 ;  /* 0x3eaaaae60c0d7423 */ /* 0x000fc6000001000d */
[----:B------:R-:W-:Y:S01]  /*0460*/  FFMA.FTZ R15, R10, R15, 0.33333510160446166992 ;  /* 0x3eaaaae60a0f7423 */ /* 0x000fe2000001000f */
[----:B------:R-:W-:-:S03]  /*0470*/  FFMA.FTZ R13, R12, R13, -0.5 ;  /* 0xbf0000000c0d7423 */ /* 0x000fc6000001000d */
[----:B------:R-:W-:Y:S01]  /*0480*/  FFMA.FTZ R15, R10, R15, -0.5 ;  /* 0xbf0000000a0f7423 */ /* 0x000fe2000001000f */
[----:B------:R-:W-:-:S03]  /*0490*/  FMUL R13, R12, R13 ;  /* 0x0000000d0c0d7220 */ /* 0x000fc60000400000 */
[----:B------:R-:W-:Y:S01]  /*04a0*/  FMUL R15, R10, R15 ;  /* 0x0000000f0a0f7220 */ /* 0x000fe20000400000 */
[----:B------:R-:W-:-:S03]  /*04b0*/  FFMA.FTZ R12, R12, R13, R12 ;  /* 0x0000000d0c0c7223 */ /* 0x000fc6000001000c */
[----:B------:R-:W-:Y:S01]  /*04c0*/  FFMA.FTZ R10, R10, R15, R10 ;  /* 0x0000000f0a0a7223 */ /* 0x000fe2000001000a */
[----:B------:R-:W-:-:S03]  /*04d0*/  FFMA.FTZ R12, R9, 0.69314718246459960938, R12 ;  /* 0x3f317218090c7823 */ /* 0x000fc6000001000c */
[----:B------:R-:W-:Y:S01]  /*04e0*/  FFMA.FTZ R11, R11, 0.69314718246459960938, R10 ;  /* 0x3f3172180b0b7823 */ /* 0x000fe2000001000a */
[----:B------:R-:W-:Y:S06]  /*04f0*/  @!P3 BRA `(.L_x_3) ;  /* 0x000000000014b947 */ /* 0x000fec0003800000 */
[C---:B------:R-:W-:Y:S02]  /*0500*/  ISETP.GE.AND P3, PT, R0.reuse, -0x407fffff, PT ;  /* 0xbf8000010000780c */ /* 0x040fe40003f66270 */
[----:B------:R-:W-:-:S11]  /*0510*/  FSETP.NEU.AND P4, PT, R0, RZ, PT ;  /* 0x000000ff0000720b */ /* 0x000fd60003f8d000 */
[----:B------:R-:W-:-:S05]  /*0520*/  @P3 MOV R9, 0x7f800000 ;  /* 0x7f80000000093802 */ /* 0x000fca0000000f00 */
[----:B------:R-:W-:-:S05]  /*0530*/  @P3 FFMA.FTZ R12, R0, R9, +INF ;  /* 0x7f800000000c3423 */ /* 0x000fca0000010009 */
[----:B------:R-:W-:-:S07]  /*0540*/  FSEL R12, R12, -RZ, P4 ;  /* 0x800000ff0c0c7208 */ /* 0x000fce0002000000 */
.L_x_3:
[----:B------:R-:W-:Y:S05]  /*0550*/  BSYNC B0 ;  /* 0x0000000000007941 */ /* 0x000fea0003800000 */
.L_x_2:
[----:B------:R-:W-:Y:S04]  /*0560*/  BSSY B0, `(.L_x_4) ;  /* 0x0000007000007945 */ /* 0x000fe80003800000 */
[----:B------:R-:W-:Y:S05]  /*0570*/  @!P2 BRA `(.L_x_5) ;  /* 0x000000000014a947 */ /* 0x000fea0003800000 */
[C---:B------:R-:W-:Y:S02]  /*0580*/  ISETP.GE.AND P2, PT, R8.reuse, -0x407fffff, PT ;  /* 0xbf8000010800780c */ /* 0x040fe40003f46270 */
[----:B------:R-:W-:-:S11]  /*0590*/  FSETP.NEU.AND P3, PT, R8, RZ, PT ;  /* 0x000000ff0800720b */ /* 0x000fd60003f6d000 */
[----:B------:R-:W-:-:S05]  /*05a0*/  @P2 MOV R9, 0x7f800000 ;  /* 0x7f80000000092802 */ /* 0x000fca0000000f00 */
[----:B------:R-:W-:-:S05]  /*05b0*/  @P2 FFMA.FTZ R11, R8, R9, +INF ;  /* 0x7f800000080b2423 */ /* 0x000fca0000010009 */
[----:B------:R-:W-:-:S07]  /*05c0*/  FSEL R11, R11, -RZ, P3 ;  /* 0x800000ff0b0b7208 */ /* 0x000fce0001800000 */
.L_x_5:
[----:B------:R-:W-:Y:S05]  /*05d0*/  BSYNC B0 ;  /* 0x0000000000007941 */ /* 0x000fea0003800000 */
.L_x_4:
[----:B------:R-:W-:Y:S01]  /*05e0*/  FSEL R13, R3, R12, P1 ;  /* 0x0000000c030d7208 */ /* 0x000fe20000800000 */
[----:B------:R-:W-:Y:S01]  /*05f0*/  BSSY B0, `(.L_x_6) ;  /* 0x0000017000007945 */ /* 0x000fe20003800000 */
[----:B------:R-:W-:-:S03]  /*0600*/  FSETP.GT.AND P1, PT, R2, 20, PT ;  /* 0x41a000000200780b */ /* 0x000fc60003f24000 */
[----:B------:R-:W-:Y:S01]  /*0610*/  FADD.FTZ R12, |R13|, -RZ ;  /* 0x800000ff0d0c7221 */ /* 0x000fe20000010200 */
[----:B------:R-:W-:-:S04]  /*0620*/  FSEL R9, R2, R11, P1 ;  /* 0x0000000b02097208 */ /* 0x000fc80000800000 */
[----:B------:R-:W-:-:S13]  /*0630*/  FSETP.GE.AND P2, PT, R12, 0.60000002384185791016, PT ;  /* 0x3f19999a0c00780b */ /* 0x000fda0003f46000 */
[----:B------:R-:W-:Y:S05]  /*0640*/  @!P2 BRA `(.L_x_7) ;  /* 0x000000000028a947 */ /* 0x000fea0003800000 */
[C---:B------:R-:W-:Y:S01]  /*0650*/  FMUL R0, R12.reuse, 2.8853900432586669922 ;  /* 0x4038aa3b0c007820 */ /* 0x040fe20000400000 */
[----:B------:R-:W-:Y:S01]  /*0660*/  HFMA2.MMA R11, -RZ, RZ, 1.875, 0 ;  /* 0x3f800000ff0b7435 */ /* 0x000fe200000001ff */
[----:B------:R-:W-:-:S04]  /*0670*/  FSETP.GE.AND P1, PT, R12, 9.010913848876953125, PT ;  /* 0x41102cb40c00780b */ /* 0x000fc80003f26000 */
[----:B------:R-:W1:Y:S02]  /*0680*/  MUFU.EX2 R0, R0 ;  /* 0x0000000000007308 */ /* 0x000e640000000800 */
[----:B-1----:R-:W-:-:S06]  /*0690*/  FADD R10, R0, 1 ;  /* 0x3f800000000a7421 */ /* 0x002fcc0000000000 */
[----:B------:R-:W1:Y:S02]  /*06a0*/  MUFU.RCP R10, R10 ;  /* 0x0000000a000a7308 */ /* 0x000e640000001000 */
[----:B-1----:R-:W-:-:S05]  /*06b0*/  FFMA.FTZ R8, R10, -2, R11 ;  /* 0xc00000000a087823 */ /* 0x002fca000001000b */
[----:B------:R-:W-:-:S04]  /*06c0*/  FSEL R8, R8, 1, !P1 ;  /* 0x3f80000008087808 */ /* 0x000fc80004800000 */
[----:B------:R-:W-:Y:S01]  /*06d0*/  LOP3.LUT R8, R8, 0x80000000, R13, 0xf8, !PT ;  /* 0x8000000008087812 */ /* 0x000fe200078ef80d */
[----:B------:R-:W-:Y:S06]  /*06e0*/  BRA `(.L_x_8) ;  /* 0x00000000001c7947 */ /* 0x000fec0003800000 */
.L_x_7:
[----:B------:R-:W-:Y:S01]  /*06f0*/  MOV R0, 0x3c80f082 ;  /* 0x3c80f08200007802 */ /* 0x000fe20000000f00 */
[----:B------:R-:W-:-:S04]  /*0700*/  FMUL R11, R13, R13 ;  /* 0x0000000d0d0b7220 */ /* 0x000fc80000400000 */
[----:B------:R-:W-:-:S04]  /*0710*/  FFMA.FTZ R0, R11, R0, -0.052303962409496307373 ;  /* 0xbd563cae0b007423 */ /* 0x000fc80000010000 */
[----:B------:R-:W-:-:S04]  /*0720*/  FFMA.FTZ R0, R11, R0, 0.1331529766321182251 ;  /* 0x3e0859410b007423 */ /* 0x000fc80000010000 */
[----:B------:R-:W-:-:S04]  /*0730*/  FFMA.FTZ R0, R11, R0, -0.33332768082618713379 ;  /* 0xbeaaa9ed0b007423 */ /* 0x000fc80000010000 */
[----:B------:R-:W-:-:S04]  /*0740*/  FFMA.FTZ R0, R11, R0, RZ ;  /* 0x000000000b007223 */ /* 0x000fc800000100ff */
[----:B------:R-:W-:-:S07]  /*0750*/  FFMA.FTZ R8, R13, R0, R13 ;  /* 0x000000000d087223 */ /* 0x000fce000001000d */
.L_x_8:
[----:B------:R-:W-:Y:S05]  /*0760*/  BSYNC B0 ;  /* 0x0000000000007941 */ /* 0x000fea0003800000 */
.L_x_6:
[----:B------:R-:W-:Y:S01]  /*0770*/  FADD.FTZ R12, |R9|, -RZ ;  /* 0x800000ff090c7221 */ /* 0x000fe20000010200 */
[----:B------:R-:W-:Y:S01]  /*0780*/  BSSY B0, `(.L_x_9) ;  /* 0x0000015000007945 */ /* 0x000fe20003800000 */
[----:B------:R-:W-:-:S03]  /*0790*/  SHF.R.S32.HI R13, RZ, 0x1f, R6 ;  /* 0x0000001fff0d7819 */ /* 0x000fc60000011406 */
        /* <DEDUP_REMOVED lines=12> */
.L_x_10:
[----:B------:R-:W-:Y:S01]  /*0860*/  MOV R0, 0x3c80f082 ;  /* 0x3c80f08200007802 */ /* 0x000fe20000000f00 */
[----:B------:R-:W-:-:S04]  /*0870*/  FMUL R11, R9, R9 ;  /* 0x00000009090b7220 */ /* 0x000fc80000400000 */
[----:B------:R-:W-:-:S04]  /*0880*/  FFMA.FTZ R0, R11, R0, -0.052303962409496307373 ;  /* 0xbd563cae0b007423 */ /* 0x000fc80000010000 */
[----:B------:R-:W-:-:S04]  /*0890*/  FFMA.FTZ R0, R11, R0, 0.1331529766321182251 ;  /* 0x3e0859410b007423 */ /* 0x000fc80000010000 */
[----:B------:R-:W-:-:S04]  /*08a0*/  FFMA.FTZ R0, R11, R0, -0.33332768082618713379 ;  /* 0xbeaaa9ed0b007423 */ /* 0x000fc80000010000 */
[----:B------:R-:W-:-:S04]  /*08b0*/  FFMA.FTZ R0, R11, R0, RZ ;  /* 0x000000000b007223 */ /* 0x000fc800000100ff */
[----:B------:R-:W-:-:S07]  /*08c0*/  FFMA.FTZ R9, R9, R0, R9 ;  /* 0x0000000009097223 */ /* 0x000fce0000010009 */
.L_x_11:
[----:B------:R-:W-:Y:S05]  /*08d0*/  BSYNC B0 ;  /* 0x0000000000007941 */ /* 0x000fea0003800000 */
.L_x_9:
[----:B------:R-:W-:Y:S01]  /*08e0*/  ISETP.GT.AND P1, PT, R5, 0x1ff, PT ;  /* 0x000001ff0500780c */ /* 0x000fe20003f24270 */
[----:B------:R-:W-:Y:S01]  /*08f0*/  ULDC.64 UR6, c[0x0][0x218] ;  /* 0x0000860000067ab9 */ /* 0x000fe20000000a00 */
[----:B------:R-:W-:Y:S01]  /*0900*/  BSSY B0, `(.L_x_12) ;  /* 0x0000006000007945 */ /* 0x000fe20003800000 */
[----:B------:R-:W-:-:S04]  /*0910*/  LEA R10, P2, R6, UR6, 0x2 ;  /* 0x00000006060a7c11 */ /* 0x000fc8000f8410ff */
[----:B------:R-:W-:Y:S02]  /*0920*/  LEA.HI.X R11, R6, UR7, R13, 0x2, P2 ;  /* 0x00000007060b7c11 */ /* 0x000fe400090f140d */
[----:B------:R-:W-:-:S04]  /*0930*/  CS2R R12, SRZ ;  /* 0x00000000000c7805 */ /* 0x000fc8000001ff00 */
[----:B------:R-:W-:Y:S05]  /*0940*/  @!P1 BRA `(.L_x_13) ;  /* 0x0000000000049947 */ /* 0x000fea0003800000 */
[----:B------:R1:W5:Y:S02]  /*0950*/  LDG.E.EL.64 R12, desc[UR4][R10.64+-0x800] ;  /* 0xfff800040a0c7981 */ /* 0x000364000c2e1b00 */
.L_x_13:
[----:B------:R-:W-:Y:S05]  /*0960*/  BSYNC B0 ;  /* 0x0000000000007941 */ /* 0x000fea0003800000 */
.L_x_12:
[----:B-----5:R-:W-:Y:S01]  /*0970*/  SEL R5, R12, RZ, P1 ;  /* 0x000000ff0c057207 */ /* 0x020fe20000800000 */
[----:B------:R-:W-:Y:S01]  /*0980*/  BSSY B0, `(.L_x_14) ;  /* 0x000003e000007945 */ /* 0x000fe20003800000 */
[----:B------:R-:W-:-:S03]  /*0990*/  SEL R6, R13, RZ, P1 ;  /* 0x000000ff0d067207 */ /* 0x000fc60000800000 */
[----:B------:R-:W-:Y:S02]  /*09a0*/  FMUL R12, R5, 1.4426950216293334961 ;  /* 0x3fb8aa3b050c7820 */ /* 0x000fe40000400000 */
[----:B------:R-:W-:-:S03]  /*09b0*/  FMUL R14, R6, 1.4426950216293334961 ;  /* 0x3fb8aa3b060e7820 */ /* 0x000fc60000400000 */
[----:B------:R-:W-:Y:S02]  /*09c0*/  FSETP.GEU.AND P1, PT, R12, -126, PT ;  /* 0xc2fc00000c00780b */ /* 0x000fe40003f2e000 */
[----:B------:R-:W-:-:S11]  /*09d0*/  FSETP.GEU.AND P2, PT, R14, -126, PT ;  /* 0xc2fc00000e00780b */ /* 0x000fd60003f4e000 */
[----:B------:R-:W-:Y:S02]  /*09e0*/  @!P1 FMUL R12, R12, 0.5 ;  /* 0x3f0000000c0c9820 */ /* 0x000fe40000400000 */
[----:B------:R-:W-:Y:S02]  /*09f0*/  @!P2 FMUL R14, R14, 0.5 ;  /* 0x3f0000000e0ea820 */ /* 0x000fe40000400000 */
[----:B------:R-:W2:Y:S08]  /*0a00*/  MUFU.EX2 R0, R12 ;  /* 0x0000000c00007308 */ /* 0x000eb00000000800 */
[----:B-1----:R-:W1:Y:S01]  /*0a10*/  MUFU.EX2 R11, R14 ;  /* 0x0000000e000b7308 */ /* 0x002e620000000800 */
[----:B--2---:R-:W-:Y:S01]  /*0a20*/  @!P1 FMUL R0, R0, R0 ;  /* 0x0000000000009220 */ /* 0x004fe20000400000 */
[----:B------:R-:W-:-:S03]  /*0a30*/  FSETP.GT.AND P1, PT, R5, 20, PT ;  /* 0x41a000000500780b */ /* 0x000fc60003f24000 */
[C---:B------:R-:W-:Y:S01]  /*0a40*/  FADD.FTZ.RZ R10, R0.reuse, 1 ;  /* 0x3f800000000a7421 */ /* 0x040fe2000001c000 */
[----:B------:R-:W-:Y:S01]  /*0a50*/  ISETP.GE.U32.AND P3, PT, R0, 0x7f800000, PT ;  /* 0x7f8000000000780c */ /* 0x000fe20003f66070 */
[----:B-1----:R-:W-:-:S03]  /*0a60*/  @!P2 FMUL R11, R11, R11 ;  /* 0x0000000b0b0ba220 */ /* 0x002fc60000400000 */
[----:B------:R-:W-:Y:S01]  /*0a70*/  IADD3 R10, R10, -0x3f400000, RZ ;  /* 0xc0c000000a0a7810 */ /* 0x000fe20007ffe0ff */
[----:B------:R-:W-:-:S03]  /*0a80*/  FADD.FTZ.RZ R15, R11, 1 ;  /* 0x3f8000000b0f7421 */ /* 0x000fc6000001c000 */
[----:B------:R-:W-:Y:S01]  /*0a90*/  LOP3.LUT R13, R10, 0xff800000, RZ, 0xc0, !PT ;  /* 0xff8000000a0d7812 */ /* 0x000fe200078ec0ff */
[----:B------:R-:W-:Y:S01]  /*0aa0*/  HFMA2.MMA R10, -RZ, RZ, 1.875, 0 ;  /* 0x3f800000ff0a7435 */ /* 0x000fe200000001ff */
[----:B------:R-:W-:Y:S02]  /*0ab0*/  ISETP.GE.U32.AND P2, PT, R11, 0x7f800000, PT ;  /* 0x7f8000000b00780c */ /* 0x000fe40003f46070 */
[----:B------:R-:W-:Y:S02]  /*0ac0*/  IADD3 R16, R15, -0x3f400000, RZ ;  /* 0xc0c000000f107810 */ /* 0x000fe40007ffe0ff */
[----:B------:R-:W-:Y:S02]  /*0ad0*/  IADD3 R15, -R13, 0x40800000, RZ ;  /* 0x408000000d0f7810 */ /* 0x000fe40007ffe1ff */
[----:B------:R-:W-:Y:S02]  /*0ae0*/  LOP3.LUT R12, R16, 0xff800000, RZ, 0xc0, !PT ;  /* 0xff800000100c7812 */ /* 0x000fe400078ec0ff */
[----:B------:R-:W-:Y:S01]  /*0af0*/  IADD3 R16, R0, -R13, RZ ;  /* 0x8000000d00107210 */ /* 0x000fe20007ffe0ff */
[----:B------:R-:W-:Y:S01]  /*0b00*/  FFMA.FTZ R15, R15, 0.25, -R10 ;  /* 0x3e8000000f0f7823 */ /* 0x000fe2000001080a */
[----:B------:R-:W-:-:S02]  /*0b10*/  IADD3 R17, -R12, 0x40800000, RZ ;  /* 0x408000000c117810 */ /* 0x000fc40007ffe1ff */
[----:B------:R-:W-:Y:S01]  /*0b20*/  IADD3 R14, R11, -R12, RZ ;  /* 0x8000000c0b0e7210 */ /* 0x000fe20007ffe0ff */
[----:B------:R-:W-:Y:S01]  /*0b30*/  FADD R16, R16, R15 ;  /* 0x0000000f10107221 */ /* 0x000fe20000000000 */
[----:B------:R-:W-:Y:S01]  /*0b40*/  I2FP.F32.S32 R12, R12 ;  /* 0x0000000c000c7245 */ /* 0x000fe20000201400 */
[----:B------:R-:W-:Y:S01]  /*0b50*/  FFMA.FTZ R17, R17, 0.25, -R10 ;  /* 0x3e80000011117823 */ /* 0x000fe2000001080a */
[----:B------:R-:W-:Y:S01]  /*0b60*/  I2FP.F32.S32 R13, R13 ;  /* 0x0000000d000d7245 */ /* 0x000fe20000201400 */
[----:B------:R-:W-:Y:S02]  /*0b70*/  FFMA.FTZ R15, R16, -R7, 0.10546888411045074463 ;  /* 0x3dd80012100f7423 */ /* 0x000fe40000010807 */
[----:B------:R-:W-:Y:S01]  /*0b80*/  FADD R14, R14, R17 ;  /* 0x000000110e0e7221 */ /* 0x000fe20000000000 */
[----:B------:R-:W-:Y:S01]  /*0b90*/  FMUL R12, R12, 1.1920928955078125e-07 ;  /* 0x340000000c0c7820 */ /* 0x000fe20000400000 */
[----:B------:R-:W-:Y:S01]  /*0ba0*/  FFMA.FTZ R15, R16, R15, -0.13229703903198242188 ;  /* 0xbe0778e0100f7423 */ /* 0x000fe2000001000f */
[----:B------:R-:W-:Y:S01]  /*0bb0*/  FMUL R13, R13, 1.1920928955078125e-07 ;  /* 0x340000000d0d7820 */ /* 0x000fe20000400000 */
[----:B------:R-:W-:-:S02]  /*0bc0*/  FFMA.FTZ R7, R14, -R7, 0.10546888411045074463 ;  /* 0x3dd800120e077423 */ /* 0x000fc40000010807 */
[----:B------:R-:W-:Y:S02]  /*0bd0*/  FFMA.FTZ R15, R16, R15, 0.14491446316242218018 ;  /* 0x3e146475100f7423 */ /* 0x000fe4000001000f */
[----:B------:R-:W-:Y:S02]  /*0be0*/  FFMA.FTZ R7, R14, R7, -0.13229703903198242188 ;  /* 0xbe0778e00e077423 */ /* 0x000fe40000010007 */
[----:B------:R-:W-:Y:S02]  /*0bf0*/  FFMA.FTZ R15, R16, R15, -0.16641564667224884033 ;  /* 0xbe2a68dd100f7423 */ /* 0x000fe4000001000f */
[----:B------:R-:W-:Y:S02]  /*0c00*/  FFMA.FTZ R7, R14, R7, 0.14491446316242218018 ;  /* 0x3e1464750e077423 */ /* 0x000fe40000010007 */
[----:B------:R-:W-:Y:S02]  /*0c10*/  FFMA.FTZ R15, R16, R15, 0.19988867640495300293 ;  /* 0x3e4caf9e100f7423 */ /* 0x000fe4000001000f */
[----:B------:R-:W-:-:S02]  /*0c20*/  FFMA.FTZ R7, R14, R7, -0.16641564667224884033 ;  /* 0xbe2a68dd0e077423 */ /* 0x000fc40000010007 */
[----:B------:R-:W-:Y:S02]  /*0c30*/  FFMA.FTZ R15, R16, R15, -0.25000196695327758789 ;  /* 0xbe800042100f7423 */ /* 0x000fe4000001000f */
[----:B------:R-:W-:Y:S02]  /*0c40*/  FFMA.FTZ R7, R14, R7, 0.19988867640495300293 ;  /* 0x3e4caf9e0e077423 */ /* 0x000fe40000010007 */
[----:B------:R-:W-:Y:S02]  /*0c50*/  FFMA.FTZ R15, R16, R15, 0.33333510160446166992 ;  /* 0x3eaaaae6100f7423 */ /* 0x000fe4000001000f */
[----:B------:R-:W-:Y:S02]  /*0c60*/  FFMA.FTZ R7, R14, R7, -0.25000196695327758789 ;  /* 0xbe8000420e077423 */ /* 0x000fe40000010007 */
[----:B------:R-:W-:Y:S02]  /*0c70*/  FFMA.FTZ R15, R16, R15, -0.5 ;  /* 0xbf000000100f7423 */ /* 0x000fe4000001000f */
[----:B------:R-:W-:-:S02]  /*0c80*/  FFMA.FTZ R7, R14, R7, 0.33333510160446166992 ;  /* 0x3eaaaae60e077423 */ /* 0x000fc40000010007 */
[----:B------:R-:W-:Y:S02]  /*0c90*/  FMUL R15, R16, R15 ;  /* 0x0000000f100f7220 */ /* 0x000fe40000400000 */
[----:B------:R-:W-:Y:S02]  /*0ca0*/  FFMA.FTZ R7, R14, R7, -0.5 ;  /* 0xbf0000000e077423 */ /* 0x000fe40000010007 */
[----:B------:R-:W-:Y:S02]  /*0cb0*/  FFMA.FTZ R16, R16, R15, R16 ;  /* 0x0000000f10107223 */ /* 0x000fe40000010010 */
[C---:B------:R-:W-:Y:S02]  /*0cc0*/  FMUL R7, R14.reuse, R7 ;  /* 0x000000070e077220 */ /* 0x040fe40000400000 */
[----:B------:R-:W-:Y:S02]  /*0cd0*/  FFMA.FTZ R16, R13, 0.69314718246459960938, R16 ;  /* 0x3f3172180d107823 */ /* 0x000fe40000010010 */
[----:B------:R-:W-:-:S04]  /*0ce0*/  FFMA.FTZ R7, R14, R7, R14 ;  /* 0x000000070e077223 */ /* 0x000fc8000001000e */
[----:B------:R-:W-:Y:S01]  /*0cf0*/  FFMA.FTZ R7, R12, 0.69314718246459960938, R7 ;  /* 0x3f3172180c077823 */ /* 0x000fe20000010007 */
[----:B------:R-:W-:Y:S06]  /*0d00*/  @!P3 BRA `(.L_x_15) ;  /* 0x000000000014b947 */ /* 0x000fec0003800000 */
[C---:B------:R-:W-:Y:S02]  /*0d10*/  ISETP.GE.AND P3, PT, R0.reuse, -0x407fffff, PT ;  /* 0xbf8000010000780c */ /* 0x040fe40003f66270 */
[----:B------:R-:W-:-:S11]  /*0d20*/  FSETP.NEU.AND P4, PT, R0, RZ, PT ;  /* 0x000000ff0000720b */ /* 0x000fd60003f8d000 */
[----:B------:R-:W-:-:S05]  /*0d30*/  @P3 MOV R13, 0x7f800000 ;  /* 0x7f800000000d3802 */ /* 0x000fca0000000f00 */
[----:B------:R-:W-:-:S05]  /*0d40*/  @P3 FFMA.FTZ R16, R0, R13, +INF ;  /* 0x7f80000000103423 */ /* 0x000fca000001000d */
[----:B------:R-:W-:-:S07]  /*0d50*/  FSEL R16, R16, -RZ, P4 ;  /* 0x800000ff10107208 */ /* 0x000fce0002000000 */
.L_x_15:
[----:B------:R-:W-:Y:S05]  /*0d60*/  BSYNC B0 ;  /* 0x0000000000007941 */ /* 0x000fea0003800000 */
.L_x_14:
[----:B------:R-:W-:Y:S04]  /*0d70*/  BSSY B0, `(.L_x_16) ;  /* 0x0000007000007945 */ /* 0x000fe80003800000 */
[----:B------:R-:W-:Y:S05]  /*0d80*/  @!P2 BRA `(.L_x_17) ;  /* 0x000000000014a947 */ /* 0x000fea0003800000 */
[C---:B------:R-:W-:Y:S02]  /*0d90*/  ISETP.GE.AND P2, PT, R11.reuse, -0x407fffff, PT ;  /* 0xbf8000010b00780c */ /* 0x040fe40003f46270 */
[----:B------:R-:W-:-:S11]  /*0da0*/  FSETP.NEU.AND P3, PT, R11, RZ, PT ;  /* 0x000000ff0b00720b */ /* 0x000fd60003f6d000 */
[----:B------:R-:W-:-:S05]  /*0db0*/  @P2 MOV R0, 0x7f800000 ;  /* 0x7f80000000002802 */ /* 0x000fca0000000f00 */
[----:B------:R-:W-:-:S05]  /*0dc0*/  @P2 FFMA.FTZ R7, R11, R0, +INF ;  /* 0x7f8000000b072423 */ /* 0x000fca0000010000 */
[----:B------:R-:W-:-:S07]  /*0dd0*/  FSEL R7, R7, -RZ, P3 ;  /* 0x800000ff07077208 */ /* 0x000fce0001800000 */
.L_x_17:
[----:B------:R-:W-:Y:S05]  /*0de0*/  BSYNC B0 ;  /* 0x0000000000007941 */ /* 0x000fea0003800000 */
.L_x_16:
        /* <DEDUP_REMOVED lines=8> */
[----:B------:R-:W-:-:S05]  /*0e70*/  FSETP.GE.AND P1, PT, R14, 9.010913848876953125, PT ;  /* 0x41102cb40e00780b */ /* 0x000fca0003f26000 */
[----:B------:R-:W1:Y:S02]  /*0e80*/  MUFU.EX2 R0, R0 ;  /* 0x0000000000007308 */ /* 0x000e640000000800 */
[----:B-1----:R-:W-:-:S06]  /*0e90*/  FADD R11, R0, 1 ;  /* 0x3f800000000b7421 */ /* 0x002fcc0000000000 */
[----:B------:R-:W1:Y:S02]  /*0ea0*/  MUFU.RCP R11, R11 ;  /* 0x0000000b000b7308 */ /* 0x000e640000001000 */
[----:B-1----:R-:W-:-:S05]  /*0eb0*/  FFMA.FTZ R12, R11, -2, R10 ;  /* 0xc00000000b0c7823 */ /* 0x002fca000001000a */
[----:B------:R-:W-:-:S04]  /*0ec0*/  FSEL R12, R12, 1, !P1 ;  /* 0x3f8000000c0c7808 */ /* 0x000fc80004800000 */
[----:B------:R-:W-:Y:S01]  /*0ed0*/  LOP3.LUT R12, R12, 0x80000000, R13, 0xf8, !PT ;  /* 0x800000000c0c7812 */ /* 0x000fe200078ef80d */
[----:B------:R-:W-:Y:S06]  /*0ee0*/  BRA `(.L_x_20) ;  /* 0x00000000001c7947 */ /* 0x000fec0003800000 */
.L_x_19:
[----:B------:R-:W-:Y:S01]  /*0ef0*/  HFMA2.MMA R0, -RZ, RZ, 1.125, -9232 ;  /* 0x3c80f082ff007435 */ /* 0x000fe200000001ff */
[----:B------:R-:W-:-:S09]  /*0f00*/  FMUL R11, R13, R13 ;  /* 0x0000000d0d0b7220 */ /* 0x000fd20000400000 */
[----:B------:R-:W-:-:S04]  /*0f10*/  FFMA.FTZ R0, R11, R0, -0.052303962409496307373 ;  /* 0xbd563cae0b007423 */ /* 0x000fc80000010000 */
[----:B------:R-:W-:-:S04]  /*0f20*/  FFMA.FTZ R0, R11, R0, 0.1331529766321182251 ;  /* 0x3e0859410b007423 */ /* 0x000fc80000010000 */
[----:B------:R-:W-:-:S04]  /*0f30*/  FFMA.FTZ R0, R11, R0, -0.33332768082618713379 ;  /* 0xbeaaa9ed0b007423 */ /* 0x000fc80000010000 */
[----:B------:R-:W-:-:S04]  /*0f40*/  FFMA.FTZ R0, R11, R0, RZ ;  /* 0x000000000b007223 */ /* 0x000fc800000100ff */
[----:B------:R-:W-:-:S07]  /*0f50*/  FFMA.FTZ R12, R13, R0, R13 ;  /* 0x000000000d0c7223 */ /* 0x000fce000001000d */
.L_x_20:
[----:B------:R-:W-:Y:S05]  /*0f60*/  BSYNC B0 ;  /* 0x0000000000007941 */ /* 0x000fea0003800000 */
.L_x_18:
[----:B------:R-:W-:Y:S01]  /*0f70*/  FADD.FTZ R13, |R7|, -RZ ;  /* 0x800000ff070d7221 */ /* 0x000fe20000010200 */
[----:B------:R-:W-:Y:S04]  /*0f80*/  BSSY B0, `(.L_x_21) ;  /* 0x0000013000007945 */ /* 0x000fe80003800000 */
        /* <DEDUP_REMOVED lines=11> */
.L_x_22:
[----:B------:R-:W-:Y:S01]  /*1040*/  MOV R0, 0x3c80f082 ;  /* 0x3c80f08200007802 */ /* 0x000fe20000000f00 */
[----:B------:R-:W-:-:S04]  /*1050*/  FMUL R11, R7, R7 ;  /* 0x00000007070b7220 */ /* 0x000fc80000400000 */
[----:B------:R-:W-:-:S04]  /*1060*/  FFMA.FTZ R0, R11, R0, -0.052303962409496307373 ;  /* 0xbd563cae0b007423 */ /* 0x000fc80000010000 */
[----:B------:R-:W-:-:S04]  /*1070*/  FFMA.FTZ R0, R11, R0, 0.1331529766321182251 ;  /* 0x3e0859410b007423 */ /* 0x000fc80000010000 */
[----:B------:R-:W-:-:S04]  /*1080*/  FFMA.FTZ R0, R11, R0, -0.33332768082618713379 ;  /* 0xbeaaa9ed0b007423 */ /* 0x000fc80000010000 */
[----:B------:R-:W-:-:S04]  /*1090*/  FFMA.FTZ R0, R11, R0, RZ ;  /* 0x000000000b007223 */ /* 0x000fc800000100ff */
[----:B------:R-:W-:-:S07]  /*10a0*/  FFMA.FTZ R7, R7, R0, R7 ;  /* 0x0000000007077223 */ /* 0x000fce0000010007 */
.L_x_23:
[----:B------:R-:W-:Y:S05]  /*10b0*/  BSYNC B0 ;  /* 0x0000000000007941 */ /* 0x000fea0003800000 */
.L_x_21:
[----:B------:R-:W0:Y:S01]  /*10c0*/  LDC.64 R10, c[0x0][0x220] ;  /* 0x00008800ff0a7b82 */ /* 0x000e220000000a00 */
[----:B------:R-:W-:Y:S01]  /*10d0*/  FMUL R8, R3, R8 ;  /* 0x0000000803087220 */ /* 0x000fe20000400000 */
[----:B------:R-:W-:Y:S01]  /*10e0*/  FMUL R9, R2, R9 ;  /* 0x0000000902097220 */ /* 0x000fe20000400000 */
[----:B------:R-:W-:Y:S01]  /*10f0*/  @P0 FMUL R8, R5, R12 ;  /* 0x0000000c05080220 */ /* 0x000fe20000400000 */
[----:B------:R-:W-:Y:S01]  /*1100*/  @P0 FMUL R9, R6, R7 ;  /* 0x0000000706090220 */ /* 0x000fe20000400000 */
[----:B0-----:R-:W-:-:S05]  /*1110*/  IMAD.WIDE R2, R4, 0x4, R10 ;  /* 0x0000000404027825 */ /* 0x001fca00078e020a */
[----:B------:R-:W-:Y:S01]  /*1120*/  STG.E.64 desc[UR4][R2.64], R8 ;  /* 0x0000000802007986 */ /* 0x000fe2000c101b04 */
[----:B------:R-:W-:Y:S05]  /*1130*/  EXIT ;  /* 0x000000000000794d */ /* 0x000fea0003800000 */
.L_x_24:
[----:B------:R-:W-:-:S00]  /*1140*/  BRA `(.L_x_24) ;  /* 0xfffffffc00fc7947 */ /* 0x000fc0000383ffff */
[----:B------:R-:W-:-:S00]  /*1150*/  NOP ;  /* 0x0000000000007918 */ /* 0x000fc00000000000 */
        /* <DEDUP_REMOVED lines=10> */
.L_x_25:


//--------------------- .nv.global.init           --------------------------
	.section	.nv.global.init,"aw",@progbits
.nv.global.init:
	.type		_$_str,@object
	.size		_$_str,(.L_0 - _$_str)
_$_str:
        /*0000*/ 	.byte	0x5f, 0x5f, 0x43, 0x55, 0x44, 0x41, 0x5f, 0x46, 0x54, 0x5a, 0x00
.L_0:


//--------------------- .nv.constant0.triton_poi_fused_cat_7 --------------------------
	.section	.nv.constant0.triton_poi_fused_cat_7,"a",@progbits
	.sectionflags	@""
	.align	4
.nv.constant0.triton_poi_fused_cat_7:
	.zero		556
